	.headerflags	@"EF_CUDA_TEXMODE_UNIFIED EF_CUDA_64BIT_ADDRESS EF_CUDA_ACCELERATORS EF_CUDA_SM90 EF_CUDA_VIRTUAL_SM(EF_CUDA_SM90)"
	.elftype	@"ET_EXEC"


//--------------------- .nv.info                  --------------------------
	.section	.nv.info,"",@"SHT_CUDA_INFO"
	.align	4


	//----- nvinfo : EIATTR_REGCOUNT
	.align		4
        /*0000*/ 	.byte	0x04, 0x2f
        /*0002*/ 	.short	(.L_3 - .L_2)
	.align		4
.L_2:
        /*0004*/ 	.word	index@(triton_poi_fused__native_batch_norm_legit_no_training_2)
        /*0008*/ 	.word	0x00000016


	//----- nvinfo : EIATTR_MIN_STACK_SIZE
	.align		4
.L_3:
        /*000c*/ 	.byte	0x04, 0x12
        /*000e*/ 	.short	(.L_5 - .L_4)
	.align		4
.L_4:
        /*0010*/ 	.word	index@(triton_poi_fused__native_batch_norm_legit_no_training_2)
        /*0014*/ 	.word	0x00000000


	//----- nvinfo : EIATTR_FRAME_SIZE
	.align		4
.L_5:
        /*0018*/ 	.byte	0x04, 0x11
        /*001a*/ 	.short	(.L_7 - .L_6)
	.align		4
.L_6:
        /*001c*/ 	.word	index@(triton_poi_fused__native_batch_norm_legit_no_training_2)
        /*0020*/ 	.word	0x00000000


	//----- nvinfo : EIATTR_MIN_STACK_SIZE
	.align		4
.L_7:
        /*0024*/ 	.byte	0x04, 0x12
        /*0026*/ 	.short	(.L_9 - .L_8)
	.align		4
.L_8:
        /*0028*/ 	.word	index@(triton_poi_fused__native_batch_norm_legit_no_training_2)
        /*002c*/ 	.word	0x00000000
.L_9:


//--------------------- .nv.info.triton_poi_fused__native_batch_norm_legit_no_training_2 --------------------------
	.section	.nv.info.triton_poi_fused__native_batch_norm_legit_no_training_2,"",@"SHT_CUDA_INFO"
	.sectionflags	@""
	.align	4


	//----- nvinfo : EIATTR_CUDA_API_VERSION
	.align		4
        /*0000*/ 	.byte	0x04, 0x37
        /*0002*/ 	.short	(.L_11 - .L_10)
.L_10:
        /*0004*/ 	.word	0x0000007c


	//----- nvinfo : EIATTR_KPARAM_INFO
	.align		4
.L_11:
        /*0008*/ 	.byte	0x04, 0x17
        /*000a*/ 	.short	(.L_13 - .L_12)
.L_12:
        /*000c*/ 	.word	0x00000000
        /*0010*/ 	.short	0x0006
        /*0012*/ 	.short	0x0030
        /*0014*/ 	.byte	0x00, 0xf0, 0x11, 0x00


	//----- nvinfo : EIATTR_KPARAM_INFO
	.align		4
.L_13:
        /*0018*/ 	.byte	0x04, 0x17
        /*001a*/ 	.short	(.L_15 - .L_14)
.L_14:
        /*001c*/ 	.word	0x00000000
        /*0020*/ 	.short	0x0005
        /*0022*/ 	.short	0x0028
        /*0024*/ 	.byte	0x00, 0xf4, 0x21, 0x00


	//----- nvinfo : EIATTR_KPARAM_INFO
	.align		4
.L_15:
        /*0028*/ 	.byte	0x04, 0x17
        /*002a*/ 	.short	(.L_17 - .L_16)
.L_16:
        /*002c*/ 	.word	0x00000000
        /*0030*/ 	.short	0x0004
        /*0032*/ 	.short	0x0020
        /*0034*/ 	.byte	0x00, 0xf4, 0x21, 0x00


	//----- nvinfo : EIATTR_KPARAM_INFO
	.align		4
.L_17:
        /*0038*/ 	.byte	0x04, 0x17
        /*003a*/ 	.short	(.L_19 - .L_18)
.L_18:
        /*003c*/ 	.word	0x00000000
        /*0040*/ 	.short	0x0003
        /*0042*/ 	.short	0x0018
        /*0044*/ 	.byte	0x00, 0xf4, 0x21, 0x00


	//----- nvinfo : EIATTR_KPARAM_INFO
	.align		4
.L_19:
        /*0048*/ 	.byte	0x04, 0x17
        /*004a*/ 	.short	(.L_21 - .L_20)
.L_20:
        /*004c*/ 	.word	0x00000000
        /*0050*/ 	.short	0x0002
        /*0052*/ 	.short	0x0010
        /*0054*/ 	.byte	0x00, 0xf4, 0x21, 0x00


	//----- nvinfo : EIATTR_KPARAM_INFO
	.align		4
.L_21:
        /*0058*/ 	.byte	0x04, 0x17
        /*005a*/ 	.short	(.L_23 - .L_22)
.L_22:
        /*005c*/ 	.word	0x00000000
        /*0060*/ 	.short	0x0001
        /*0062*/ 	.short	0x0008
        /*0064*/ 	.byte	0x00, 0xf4, 0x21, 0x00


	//----- nvinfo : EIATTR_KPARAM_INFO
	.align		4
.L_23:
        /*0068*/ 	.byte	0x04, 0x17
        /*006a*/ 	.short	(.L_25 - .L_24)
.L_24:
        /*006c*/ 	.word	0x00000000
        /*0070*/ 	.short	0x0000
        /*0072*/ 	.short	0x0000
        /*0074*/ 	.byte	0x00, 0xf4, 0x21, 0x00


	//----- nvinfo : EIATTR_SPARSE_MMA_MASK
	.align		4
.L_25:
        /*0078*/ 	.byte	0x03, 0x50
        /*007a*/ 	.short	0x0000


	//----- nvinfo : EIATTR_MAXREG_COUNT
	.align		4
        /*007c*/ 	.byte	0x03, 0x1b
        /*007e*/ 	.short	0x00ff


	//----- nvinfo : EIATTR_EXIT_INSTR_OFFSETS
	.align		4
        /*0080*/ 	.byte	0x04, 0x1c
        /*0082*/ 	.short	(.L_27 - .L_26)


	//   ....[0]....
.L_26:
        /*0084*/ 	.word	0x00000430


	//   ....[1]....
        /*0088*/ 	.word	0x00000450


	//----- nvinfo : EIATTR_REQNTID
	.align		4
.L_27:
        /*008c*/ 	.byte	0x04, 0x10
        /*008e*/ 	.short	(.L_29 - .L_28)
.L_28:
        /*0090*/ 	.word	0x00000080
        /*0094*/ 	.word	0x00000001
        /*0098*/ 	.word	0x00000001


	//----- nvinfo : EIATTR_CBANK_PARAM_SIZE
	.align		4
.L_29:
        /*009c*/ 	.byte	0x03, 0x19
        /*009e*/ 	.short	0x0034


	//----- nvinfo : EIATTR_PARAM_CBANK
	.align		4
        /*00a0*/ 	.byte	0x04, 0x0a
        /*00a2*/ 	.short	(.L_31 - .L_30)
	.align		4
.L_30:
        /*00a4*/ 	.word	index@(.nv.constant0.triton_poi_fused__native_batch_norm_legit_no_training_2)
        /*00a8*/ 	.short	0x0210
        /*00aa*/ 	.short	0x0034


	//----- nvinfo : EIATTR_SW_WAR
	.align		4
.L_31:
        /*00ac*/ 	.byte	0x04, 0x36
        /*00ae*/ 	.short	(.L_33 - .L_32)
.L_32:
        /*00b0*/ 	.word	0x00000008
.L_33:


//--------------------- .nv.callgraph             --------------------------
	.section	.nv.callgraph,"",@"SHT_CUDA_CALLGRAPH"
	.align	4
	.sectionentsize	8
	.align		4
        /*0000*/ 	.word	0x00000000
	.align		4
        /*0004*/ 	.word	0xffffffff
	.align		4
        /*0008*/ 	.word	0x00000000
	.align		4
        /*000c*/ 	.word	0xfffffffe
	.align		4
        /*0010*/ 	.word	0x00000000
	.align		4
        /*0014*/ 	.word	0xfffffffd
	.align		4
        /*0018*/ 	.word	0x00000000
	.align		4
        /*001c*/ 	.word	0xfffffffc


//--------------------- .nv.constant4             --------------------------
	.section	.nv.constant4,"a",@progbits
	.align	8
	.align		8
.nv.constant4:
        /*0000*/ 	.dword	_$_str
	.align		8
        /*0008*/ 	.dword	_$_str_$_2


//--------------------- .text.triton_poi_fused__native_batch_norm_legit_no_training_2 --------------------------
	.section	.text.triton_poi_fused__native_batch_norm_legit_no_training_2,"ax",@progbits
	.align	128
        .global         triton_poi_fused__native_batch_norm_legit_no_training_2
        .type           triton_poi_fused__native_batch_norm_legit_no_training_2,@function
        .size           triton_poi_fused__native_batch_norm_legit_no_training_2,(.L_x_1 - triton_poi_fused__native_batch_norm_legit_no_training_2)
        .other          triton_poi_fused__native_batch_norm_legit_no_training_2,@"STO_CUDA_ENTRY STV_DEFAULT"
triton_poi_fused__native_batch_norm_legit_no_training_2:
.text.triton_poi_fused__native_batch_norm_legit_no_training_2:
[----:B------:R-:W0:Y:S01]  /*0000*/  LDC R1, c[0x0][0x28] ;  /* 0x00000a00ff017b82 */ /* 0x000e220000000800 */
[----:B------:R-:W1:Y:S07]  /*0010*/  S2R R0, SR_TID.X ;  /* 0x0000000000007919 */ /* 0x000e6e0000002100 */
[----:B------:R-:W2:Y:S01]  /*0020*/  LDC.64 R8, c[0x0][0x220] ;  /* 0x00008800ff087b82 */ /* 0x000ea20000000a00 */
[----:B------:R-:W-:Y:S01]  /*0030*/  CS2R R4, SRZ ;  /* 0x0000000000047805 */ /* 0x000fe2000001ff00 */
[----:B------:R-:W-:Y:S01]  /*0040*/  ULDC.64 UR4, c[0x0][0x208] ;  /* 0x0000820000047ab9 */ /* 0x000fe20000000a00 */
[----:B------:R-:W3:Y:S05]  /*0050*/  S2R R3, SR_CTAID.X ;  /* 0x0000000000037919 */ /* 0x000eea0000002500 */
[----:B------:R-:W4:Y:S08]  /*0060*/  LDC.64 R14, c[0x0][0x218] ;  /* 0x00008600ff0e7b82 */ /* 0x000f300000000a00 */
[----:B------:R-:W5:Y:S08]  /*0070*/  LDC.64 R12, c[0x0][0x210] ;  /* 0x00008400ff0c7b82 */ /* 0x000f700000000a00 */
[----:B------:R-:W4:Y:S01]  /*0080*/  LDC.64 R16, c[0x0][0x228] ;  /* 0x00008a00ff107b82 */ /* 0x000f220000000a00 */
[----:B-1----:R-:W-:-:S07]  /*0090*/  SHF.L.U32 R0, R0, 0x1, RZ ;  /* 0x0000000100007819 */ /* 0x002fce00000006ff */
[----:B------:R-:W1:Y:S01]  /*00a0*/  LDC.64 R18, c[0x0][0x230] ;  /* 0x00008c00ff127b82 */ /* 0x000e620000000a00 */
[----:B------:R-:W-:-:S04]  /*00b0*/  LOP3.LUT R0, R0, 0xfe, RZ, 0xc0, !PT ;  /* 0x000000fe00007812 */ /* 0x000fc800078ec0ff */
[----:B---3--:R-:W-:-:S04]  /*00c0*/  LEA R0, R3, R0, 0x8 ;  /* 0x0000000003007211 */ /* 0x008fc800078e40ff */
[C---:B------:R-:W-:Y:S01]  /*00d0*/  ISETP.GE.AND P4, PT, R0.reuse, 0xc40, PT ;  /* 0x00000c400000780c */ /* 0x040fe20003f86270 */
[----:B------:R-:W-:-:S05]  /*00e0*/  IMAD.HI R2, R0, 0x5397829d, RZ ;  /* 0x5397829d00027827 */ /* 0x000fca00078e02ff */
[----:B------:R-:W-:-:S04]  /*00f0*/  SHF.R.U32.HI R3, RZ, 0x1f, R2 ;  /* 0x0000001fff037819 */ /* 0x000fc80000011602 */
[----:B------:R-:W-:-:S04]  /*0100*/  LEA.HI.SX32 R3, R2, R3, 0x1a ;  /* 0x0000000302037211 */ /* 0x000fc800078fd2ff */
[----:B------:R-:W-:-:S04]  /*0110*/  LEA.HI R2, R3, R3, RZ, 0x2 ;  /* 0x0000000303027211 */ /* 0x000fc800078f10ff */
[----:B------:R-:W-:-:S04]  /*0120*/  LOP3.LUT R2, R2, 0xfffffffc, RZ, 0xc0, !PT ;  /* 0xfffffffc02027812 */ /* 0x000fc800078ec0ff */
[----:B------:R-:W-:-:S05]  /*0130*/  IADD3 R11, R3, -R2, RZ ;  /* 0x80000002030b7210 */ /* 0x000fca0007ffe0ff */
[----:B--2---:R-:W-:-:S05]  /*0140*/  IMAD.WIDE R8, R11, 0x4, R8 ;  /* 0x000000040b087825 */ /* 0x004fca00078e0208 */
[----:B------:R-:W2:Y:S04]  /*0150*/  @!P4 LDG.E.EL R4, desc[UR4][R8.64] ;  /* 0x000000040804c981 */ /* 0x000ea8000c2e1900 */
[----:B------:R3:W2:Y:S01]  /*0160*/  @!P4 LDG.E.EL R5, desc[UR4][R8.64] ;  /* 0x000000040805c981 */ /* 0x0006a2000c2e1900 */
[----:B------:R-:W-:Y:S02]  /*0170*/  CS2R R6, SRZ ;  /* 0x0000000000067805 */ /* 0x000fe4000001ff00 */
[----:B------:R-:W-:Y:S01]  /*0180*/  CS2R R2, SRZ ;  /* 0x0000000000027805 */ /* 0x000fe2000001ff00 */
[----:B----4-:R-:W-:-:S04]  /*0190*/  IMAD.WIDE R14, R11, 0x4, R14 ;  /* 0x000000040b0e7825 */ /* 0x010fc800078e020e */
[----:B-----5:R-:W-:Y:S01]  /*01a0*/  IMAD.WIDE R12, R0, 0x4, R12 ;  /* 0x00000004000c7825 */ /* 0x020fe200078e020c */
[----:B------:R-:W4:Y:S04]  /*01b0*/  @!P4 LDG.E.EL R6, desc[UR4][R14.64] ;  /* 0x000000040e06c981 */ /* 0x000f28000c2e1900 */
[----:B------:R-:W4:Y:S01]  /*01c0*/  @!P4 LDG.E.64 R2, desc[UR4][R12.64] ;  /* 0x000000040c02c981 */ /* 0x000f22000c1e1b00 */
[C---:B0-----:R-:W-:Y:S01]  /*01d0*/  IMAD.WIDE R16, R11.reuse, 0x4, R16 ;  /* 0x000000040b107825 */ /* 0x041fe200078e0210 */
[----:B---3--:R-:W-:Y:S02]  /*01e0*/  CS2R R8, SRZ ;  /* 0x0000000000087805 */ /* 0x008fe4000001ff00 */
[----:B------:R0:W3:Y:S01]  /*01f0*/  @!P4 LDG.E.EL R7, desc[UR4][R14.64] ;  /* 0x000000040e07c981 */ /* 0x0000e2000c2e1900 */
[----:B-1----:R-:W-:Y:S01]  /*0200*/  IMAD.WIDE R18, R11, 0x4, R18 ;  /* 0x000000040b127825 */ /* 0x002fe200078e0212 */
[----:B------:R-:W-:-:S04]  /*0210*/  CS2R R10, SRZ ;  /* 0x00000000000a7805 */ /* 0x000fc8000001ff00 */
[----:B------:R-:W5:Y:S04]  /*0220*/  @!P4 LDG.E.EL R8, desc[UR4][R18.64] ;  /* 0x000000041208c981 */ /* 0x000f68000c2e1900 */
[----:B------:R-:W5:Y:S04]  /*0230*/  @!P4 LDG.E.EL R11, desc[UR4][R16.64] ;  /* 0x00000004100bc981 */ /* 0x000f68000c2e1900 */
[----:B------:R-:W3:Y:S04]  /*0240*/  @!P4 LDG.E.EL R10, desc[UR4][R16.64] ;  /* 0x00000004100ac981 */ /* 0x000ee8000c2e1900 */
[----:B------:R-:W3:Y:S01]  /*0250*/  @!P4 LDG.E.EL R9, desc[UR4][R18.64] ;  /* 0x000000041209c981 */ /* 0x000ee2000c2e1900 */
[----:B0-----:R-:W-:Y:S01]  /*0260*/  HFMA2.MMA R15, -RZ, RZ, 1.625, 0 ;  /* 0x3e800000ff0f7435 */ /* 0x001fe200000001ff */
[----:B--2---:R-:W-:Y:S01]  /*0270*/  FADD R4, R4, 0.0010000000474974513054 ;  /* 0x3a83126f04047421 */ /* 0x004fe20000000000 */
[----:B------:R-:W-:-:S03]  /*0280*/  FADD R12, R5, 0.0010000000474974513054 ;  /* 0x3a83126f050c7421 */ /* 0x000fc60000000000 */
[----:B------:R0:W1:Y:S08]  /*0290*/  MUFU.SQRT R13, R4 ;  /* 0x00000004000d7308 */ /* 0x0000700000002000 */
[----:B------:R-:W2:Y:S01]  /*02a0*/  MUFU.SQRT R14, R12 ;  /* 0x0000000c000e7308 */ /* 0x000ea20000002000 */
[----:B0-----:R-:W0:Y:S01]  /*02b0*/  LDC.64 R4, c[0x0][0x238] ;  /* 0x00008e00ff047b82 */ /* 0x001e220000000a00 */
[----:B-1----:R-:W-:-:S02]  /*02c0*/  FSETP.GT.AND P0, PT, R13, 8.50705917302346158658e+37, PT ;  /* 0x7e8000000d00780b */ /* 0x002fc40003f04000 */
[----:B------:R-:W-:Y:S02]  /*02d0*/  FSETP.GEU.AND P2, PT, R13, 1.175494350822287508e-38, PT ;  /* 0x008000000d00780b */ /* 0x000fe40003f4e000 */
[C---:B--2---:R-:W-:Y:S02]  /*02e0*/  FSETP.GT.AND P1, PT, R14.reuse, 8.50705917302346158658e+37, PT ;  /* 0x7e8000000e00780b */ /* 0x044fe40003f24000 */
[----:B------:R-:W-:-:S07]  /*02f0*/  FSETP.GEU.AND P3, PT, R14, 1.175494350822287508e-38, PT ;  /* 0x008000000e00780b */ /* 0x000fce0003f6e000 */
[----:B------:R-:W-:-:S04]  /*0300*/  @P0 FMUL R13, R13, 0.25 ;  /* 0x3e8000000d0d0820 */ /* 0x000fc80000400000 */
[----:B------:R-:W-:Y:S01]  /*0310*/  @!P2 FMUL R13, R13, 16777216 ;  /* 0x4b8000000d0da820 */ /* 0x000fe20000400000 */
[----:B------:R-:W-:-:S04]  /*0320*/  @P1 FMUL R14, R14, 0.25 ;  /* 0x3e8000000e0e1820 */ /* 0x000fc80000400000 */
[----:B------:R-:W-:Y:S01]  /*0330*/  @!P3 FMUL R14, R14, 16777216 ;  /* 0x4b8000000e0eb820 */ /* 0x000fe20000400000 */
[----:B------:R-:W1:Y:S01]  /*0340*/  MUFU.RCP R13, R13 ;  /* 0x0000000d000d7308 */ /* 0x000e620000001000 */
[----:B------:R-:W-:-:S07]  /*0350*/  FSEL R12, R15, 1, P0 ;  /* 0x3f8000000f0c7808 */ /* 0x000fce0000000000 */
[----:B------:R-:W2:Y:S01]  /*0360*/  MUFU.RCP R14, R14 ;  /* 0x0000000e000e7308 */ /* 0x000ea20000001000 */
[----:B------:R-:W-:Y:S01]  /*0370*/  FSEL R15, R15, 1, P1 ;  /* 0x3f8000000f0f7808 */ /* 0x000fe20000800000 */
[----:B------:R-:W-:Y:S01]  /*0380*/  @!P2 FMUL R12, R12, 16777216 ;  /* 0x4b8000000c0ca820 */ /* 0x000fe20000400000 */
[----:B----4-:R-:W-:-:S03]  /*0390*/  FADD R3, -R6, R3 ;  /* 0x0000000306037221 */ /* 0x010fc60000000100 */
[----:B------:R-:W-:Y:S01]  /*03a0*/  @!P3 FMUL R15, R15, 16777216 ;  /* 0x4b8000000f0fb820 */ /* 0x000fe20000400000 */
[----:B---3--:R-:W-:Y:S01]  /*03b0*/  FADD R2, -R7, R2 ;  /* 0x0000000207027221 */ /* 0x008fe20000000100 */
[----:B-1----:R-:W-:Y:S02]  /*03c0*/  FMUL R13, R13, R12 ;  /* 0x0000000c0d0d7220 */ /* 0x002fe40000400000 */
[----:B--2---:R-:W-:Y:S02]  /*03d0*/  FMUL R6, R14, R15 ;  /* 0x0000000f0e067220 */ /* 0x004fe40000400000 */
[----:B------:R-:W-:Y:S02]  /*03e0*/  FMUL R13, R2, R13 ;  /* 0x0000000d020d7220 */ /* 0x000fe40000400000 */
[----:B------:R-:W-:Y:S01]  /*03f0*/  FMUL R6, R3, R6 ;  /* 0x0000000603067220 */ /* 0x000fe20000400000 */
[----:B0-----:R-:W-:-:S04]  /*0400*/  IMAD.WIDE R4, R0, 0x4, R4 ;  /* 0x0000000400047825 */ /* 0x001fc800078e0204 */
[----:B-----5:R-:W-:Y:S01]  /*0410*/  FFMA R8, R13, R11, R8 ;  /* 0x0000000b0d087223 */ /* 0x020fe20000000008 */
[----:B------:R-:W-:Y:S01]  /*0420*/  FFMA R9, R6, R10, R9 ;  /* 0x0000000a06097223 */ /* 0x000fe20000000009 */
[----:B------:R-:W-:Y:S06]  /*0430*/  @P4 EXIT ;  /* 0x000000000000494d */ /* 0x000fec0003800000 */
[----:B------:R-:W-:Y:S01]  /*0440*/  STG.E.64 desc[UR4][R4.64], R8 ;  /* 0x0000000804007986 */ /* 0x000fe2000c101b04 */
[----:B------:R-:W-:Y:S05]  /*0450*/  EXIT ;  /* 0x000000000000794d */ /* 0x000fea0003800000 */
.L_x_0:
[----:B------:R-:W-:-:S00]  /*0460*/  BRA `(.L_x_0) ;  /* 0xfffffffc00fc7947 */ /* 0x000fc0000383ffff */
[----:B------:R-:W-:-:S00]  /*0470*/  NOP ;  /* 0x0000000000007918 */ /* 0x000fc00000000000 */
        /* <DEDUP_REMOVED lines=8> */
.L_x_1:


//--------------------- .nv.global.init           --------------------------
	.section	.nv.global.init,"aw",@progbits
.nv.global.init:
	.type		_$_str,@object
	.size		_$_str,(_$_str_$_2 - _$_str)
_$_str:
        /*0000*/ 	.byte	0x5f, 0x5f, 0x43, 0x55, 0x44, 0x41, 0x5f, 0x46, 0x54, 0x5a, 0x00
	.type		_$_str_$_2,@object
	.size		_$_str_$_2,(.L_1 - _$_str_$_2)
_$_str_$_2:
        /*000b*/ 	.byte	0x5f, 0x5f, 0x43, 0x55, 0x44, 0x41, 0x5f, 0x50, 0x52, 0x45, 0x43, 0x5f, 0x53, 0x51, 0x52, 0x54
        /*001b*/ 	.byte	0x00
.L_1:


//--------------------- .nv.constant0.triton_poi_fused__native_batch_norm_legit_no_training_2 --------------------------
	.section	.nv.constant0.triton_poi_fused__native_batch_norm_legit_no_training_2,"a",@progbits
	.sectionflags	@""
	.align	4
.nv.constant0.triton_poi_fused__native_batch_norm_legit_no_training_2:
	.zero		580
